	.headerflags	@"EF_CUDA_TEXMODE_UNIFIED EF_CUDA_64BIT_ADDRESS EF_CUDA_ACCELERATORS EF_CUDA_SM90 EF_CUDA_VIRTUAL_SM(EF_CUDA_SM90)"
	.elftype	@"ET_EXEC"


//--------------------- .nv.info                  --------------------------
	.section	.nv.info,"",@"SHT_CUDA_INFO"
	.align	4


	//----- nvinfo : EIATTR_REGCOUNT
	.align		4
        /*0000*/ 	.byte	0x04, 0x2f
        /*0002*/ 	.short	(.L_2 - .L_1)
	.align		4
.L_1:
        /*0004*/ 	.word	index@(triton_per_fused_native_group_norm_8)
        /*0008*/ 	.word	0x00000013


	//----- nvinfo : EIATTR_MIN_STACK_SIZE
	.align		4
.L_2:
        /*000c*/ 	.byte	0x04, 0x12
        /*000e*/ 	.short	(.L_4 - .L_3)
	.align		4
.L_3:
        /*0010*/ 	.word	index@(triton_per_fused_native_group_norm_8)
        /*0014*/ 	.word	0x00000000


	//----- nvinfo : EIATTR_FRAME_SIZE
	.align		4
.L_4:
        /*0018*/ 	.byte	0x04, 0x11
        /*001a*/ 	.short	(.L_6 - .L_5)
	.align		4
.L_5:
        /*001c*/ 	.word	index@(triton_per_fused_native_group_norm_8)
        /*0020*/ 	.word	0x00000000


	//----- nvinfo : EIATTR_MIN_STACK_SIZE
	.align		4
.L_6:
        /*0024*/ 	.byte	0x04, 0x12
        /*0026*/ 	.short	(.L_8 - .L_7)
	.align		4
.L_7:
        /*0028*/ 	.word	index@(triton_per_fused_native_group_norm_8)
        /*002c*/ 	.word	0x00000000
.L_8:


//--------------------- .nv.info.triton_per_fused_native_group_norm_8 --------------------------
	.section	.nv.info.triton_per_fused_native_group_norm_8,"",@"SHT_CUDA_INFO"
	.sectionflags	@""
	.align	4


	//----- nvinfo : EIATTR_CUDA_API_VERSION
	.align		4
        /*0000*/ 	.byte	0x04, 0x37
        /*0002*/ 	.short	(.L_10 - .L_9)
.L_9:
        /*0004*/ 	.word	0x0000007c


	//----- nvinfo : EIATTR_KPARAM_INFO
	.align		4
.L_10:
        /*0008*/ 	.byte	0x04, 0x17
        /*000a*/ 	.short	(.L_12 - .L_11)
.L_11:
        /*000c*/ 	.word	0x00000000
        /*0010*/ 	.short	0x0007
        /*0012*/ 	.short	0x0034
        /*0014*/ 	.byte	0x00, 0xf0, 0x11, 0x00


	//----- nvinfo : EIATTR_KPARAM_INFO
	.align		4
.L_12:
        /*0018*/ 	.byte	0x04, 0x17
        /*001a*/ 	.short	(.L_14 - .L_13)
.L_13:
        /*001c*/ 	.word	0x00000000
        /*0020*/ 	.short	0x0006
        /*0022*/ 	.short	0x0030
        /*0024*/ 	.byte	0x00, 0xf0, 0x11, 0x00


	//----- nvinfo : EIATTR_KPARAM_INFO
	.align		4
.L_14:
        /*0028*/ 	.byte	0x04, 0x17
        /*002a*/ 	.short	(.L_16 - .L_15)
.L_15:
        /*002c*/ 	.word	0x00000000
        /*0030*/ 	.short	0x0005
        /*0032*/ 	.short	0x0028
        /*0034*/ 	.byte	0x00, 0xf4, 0x21, 0x00


	//----- nvinfo : EIATTR_KPARAM_INFO
	.align		4
.L_16:
        /*0038*/ 	.byte	0x04, 0x17
        /*003a*/ 	.short	(.L_18 - .L_17)
.L_17:
        /*003c*/ 	.word	0x00000000
        /*0040*/ 	.short	0x0004
        /*0042*/ 	.short	0x0020
        /*0044*/ 	.byte	0x00, 0xf4, 0x21, 0x00


	//----- nvinfo : EIATTR_KPARAM_INFO
	.align		4
.L_18:
        /*0048*/ 	.byte	0x04, 0x17
        /*004a*/ 	.short	(.L_20 - .L_19)
.L_19:
        /*004c*/ 	.word	0x00000000
        /*0050*/ 	.short	0x0003
        /*0052*/ 	.short	0x0018
        /*0054*/ 	.byte	0x00, 0xf4, 0x21, 0x00


	//----- nvinfo : EIATTR_KPARAM_INFO
	.align		4
.L_20:
        /*0058*/ 	.byte	0x04, 0x17
        /*005a*/ 	.short	(.L_22 - .L_21)
.L_21:
        /*005c*/ 	.word	0x00000000
        /*0060*/ 	.short	0x0002
        /*0062*/ 	.short	0x0010
        /*0064*/ 	.byte	0x00, 0xf4, 0x21, 0x00


	//----- nvinfo : EIATTR_KPARAM_INFO
	.align		4
.L_22:
        /*0068*/ 	.byte	0x04, 0x17
        /*006a*/ 	.short	(.L_24 - .L_23)
.L_23:
        /*006c*/ 	.word	0x00000000
        /*0070*/ 	.short	0x0001
        /*0072*/ 	.short	0x0008
        /*0074*/ 	.byte	0x00, 0xf4, 0x21, 0x00


	//----- nvinfo : EIATTR_KPARAM_INFO
	.align		4
.L_24:
        /*0078*/ 	.byte	0x04, 0x17
        /*007a*/ 	.short	(.L_26 - .L_25)
.L_25:
        /*007c*/ 	.word	0x00000000
        /*0080*/ 	.short	0x0000
        /*0082*/ 	.short	0x0000
        /*0084*/ 	.byte	0x00, 0xf4, 0x21, 0x00


	//----- nvinfo : EIATTR_SPARSE_MMA_MASK
	.align		4
.L_26:
        /*0088*/ 	.byte	0x03, 0x50
        /*008a*/ 	.short	0x0000


	//----- nvinfo : EIATTR_MAXREG_COUNT
	.align		4
        /*008c*/ 	.byte	0x03, 0x1b
        /*008e*/ 	.short	0x00ff


	//----- nvinfo : EIATTR_COOP_GROUP_MASK_REGIDS
	.align		4
        /*0090*/ 	.byte	0x04, 0x29
        /*0092*/ 	.short	(.L_28 - .L_27)


	//   ....[0]....
.L_27:
        /*0094*/ 	.word	0xffffffff


	//   ....[1]....
        /*0098*/ 	.word	0xffffffff


	//   ....[2]....
        /*009c*/ 	.word	0xffffffff


	//   ....[3]....
        /*00a0*/ 	.word	0xffffffff


	//   ....[4]....
        /*00a4*/ 	.word	0xffffffff


	//   ....[5]....
        /*00a8*/ 	.word	0xffffffff


	//   ....[6]....
        /*00ac*/ 	.word	0xffffffff


	//   ....[7]....
        /*00b0*/ 	.word	0xffffffff


	//   ....[8]....
        /*00b4*/ 	.word	0xffffffff


	//   ....[9]....
        /*00b8*/ 	.word	0xffffffff


	//   ....[10]....
        /*00bc*/ 	.word	0xffffffff


	//   ....[11]....
        /*00c0*/ 	.word	0xffffffff


	//----- nvinfo : EIATTR_COOP_GROUP_INSTR_OFFSETS
	.align		4
.L_28:
        /*00c4*/ 	.byte	0x04, 0x28
        /*00c6*/ 	.short	(.L_30 - .L_29)


	//   ....[0]....
.L_29:
        /*00c8*/ 	.word	0x00000150


	//   ....[1]....
        /*00cc*/ 	.word	0x00000190


	//   ....[2]....
        /*00d0*/ 	.word	0x000001c0


	//   ....[3]....
        /*00d4*/ 	.word	0x000001f0


	//   ....[4]....
        /*00d8*/ 	.word	0x000002e0


	//   ....[5]....
        /*00dc*/ 	.word	0x00000390


	//   ....[6]....
        /*00e0*/ 	.word	0x000003b0


	//   ....[7]....
        /*00e4*/ 	.word	0x00000400


	//   ....[8]....
        /*00e8*/ 	.word	0x000004a0


	//   ....[9]....
        /*00ec*/ 	.word	0x00000510


	//   ....[10]....
        /*00f0*/ 	.word	0x00000620


	//   ....[11]....
        /*00f4*/ 	.word	0x00000660


	//----- nvinfo : EIATTR_EXIT_INSTR_OFFSETS
	.align		4
.L_30:
        /*00f8*/ 	.byte	0x04, 0x1c
        /*00fa*/ 	.short	(.L_32 - .L_31)


	//   ....[0]....
.L_31:
        /*00fc*/ 	.word	0x00000790


	//   ....[1]....
        /*0100*/ 	.word	0x000007b0


	//----- nvinfo : EIATTR_REQNTID
	.align		4
.L_32:
        /*0104*/ 	.byte	0x04, 0x10
        /*0106*/ 	.short	(.L_34 - .L_33)
.L_33:
        /*0108*/ 	.word	0x00000040
        /*010c*/ 	.word	0x00000001
        /*0110*/ 	.word	0x00000001


	//----- nvinfo : EIATTR_CBANK_PARAM_SIZE
	.align		4
.L_34:
        /*0114*/ 	.byte	0x03, 0x19
        /*0116*/ 	.short	0x0038


	//----- nvinfo : EIATTR_PARAM_CBANK
	.align		4
        /*0118*/ 	.byte	0x04, 0x0a
        /*011a*/ 	.short	(.L_36 - .L_35)
	.align		4
.L_35:
        /*011c*/ 	.word	index@(.nv.constant0.triton_per_fused_native_group_norm_8)
        /*0120*/ 	.short	0x0210
        /*0122*/ 	.short	0x0038


	//----- nvinfo : EIATTR_SW_WAR
	.align		4
.L_36:
        /*0124*/ 	.byte	0x04, 0x36
        /*0126*/ 	.short	(.L_38 - .L_37)
.L_37:
        /*0128*/ 	.word	0x00000008
.L_38:


//--------------------- .nv.callgraph             --------------------------
	.section	.nv.callgraph,"",@"SHT_CUDA_CALLGRAPH"
	.align	4
	.sectionentsize	8
	.align		4
        /*0000*/ 	.word	0x00000000
	.align		4
        /*0004*/ 	.word	0xffffffff
	.align		4
        /*0008*/ 	.word	0x00000000
	.align		4
        /*000c*/ 	.word	0xfffffffe
	.align		4
        /*0010*/ 	.word	0x00000000
	.align		4
        /*0014*/ 	.word	0xfffffffd
	.align		4
        /*0018*/ 	.word	0x00000000
	.align		4
        /*001c*/ 	.word	0xfffffffc


//--------------------- .nv.constant4             --------------------------
	.section	.nv.constant4,"a",@progbits
	.align	8
	.align		8
.nv.constant4:
        /*0000*/ 	.dword	_$_str


//--------------------- .text.triton_per_fused_native_group_norm_8 --------------------------
	.section	.text.triton_per_fused_native_group_norm_8,"ax",@progbits
	.align	128
        .global         triton_per_fused_native_group_norm_8
        .type           triton_per_fused_native_group_norm_8,@function
        .size           triton_per_fused_native_group_norm_8,(.L_x_1 - triton_per_fused_native_group_norm_8)
        .other          triton_per_fused_native_group_norm_8,@"STO_CUDA_ENTRY STV_DEFAULT"
triton_per_fused_native_group_norm_8:
.text.triton_per_fused_native_group_norm_8:
[----:B------:R-:W0:Y:S02]  /*0000*/  LDC R1, c[0x0][0x28] ;  /* 0x00000a00ff017b82 */ /* 0x000e240000000800 */
[----:B------:R-:W1:Y:S01]  /*0010*/  S2R R10, SR_TID.X ;  /* 0x00000000000a7919 */ /* 0x000e620000002100 */
[----:B------:R-:W2:Y:S01]  /*0020*/  LDC.64 R2, c[0x0][0x220] ;  /* 0x00008800ff027b82 */ /* 0x000ea20000000a00 */
[----:B------:R-:W-:Y:S01]  /*0030*/  HFMA2.MMA R11, -RZ, RZ, 0, 0 ;  /* 0x00000000ff0b7435 */ /* 0x000fe200000001ff */
[----:B------:R-:W-:Y:S01]  /*0040*/  ULDC.64 UR4, c[0x0][0x208] ;  /* 0x0000820000047ab9 */ /* 0x000fe20000000a00 */
[----:B------:R-:W3:Y:S05]  /*0050*/  S2R R0, SR_CTAID.X ;  /* 0x0000000000007919 */ /* 0x000eea0000002500 */
[----:B------:R-:W4:Y:S01]  /*0060*/  LDC.64 R6, c[0x0][0x218] ;  /* 0x00008600ff067b82 */ /* 0x000f220000000a00 */
[----:B-1----:R-:W-:-:S02]  /*0070*/  LOP3.LUT R5, R10, 0xf, RZ, 0xc0, !PT ;  /* 0x0000000f0a057812 */ /* 0x002fc400078ec0ff */
[C---:B---3--:R-:W-:Y:S02]  /*0080*/  ISETP.GE.AND P1, PT, R0.reuse, 0x18, PT ;  /* 0x000000180000780c */ /* 0x048fe40003f26270 */
[----:B------:R-:W-:-:S03]  /*0090*/  LEA R9, R0, R5, 0x4 ;  /* 0x0000000500097211 */ /* 0x000fc600078e20ff */
[----:B------:R-:W1:Y:S02]  /*00a0*/  LDC.64 R4, c[0x0][0x210] ;  /* 0x00008400ff047b82 */ /* 0x000e640000000a00 */
[----:B--2---:R-:W-:-:S06]  /*00b0*/  IMAD.WIDE R2, R9, 0x4, R2 ;  /* 0x0000000409027825 */ /* 0x004fcc00078e0202 */
[----:B------:R-:W2:Y:S01]  /*00c0*/  @!P1 LDG.E R11, desc[UR4][R2.64] ;  /* 0x00000004020b9981 */ /* 0x000ea2000c1e1900 */
[----:B------:R-:W-:Y:S01]  /*00d0*/  MOV R8, RZ ;  /* 0x000000ff00087202 */ /* 0x000fe20000000f00 */
[----:B----4-:R-:W-:-:S04]  /*00e0*/  IMAD.WIDE R6, R9, 0x4, R6 ;  /* 0x0000000409067825 */ /* 0x010fc800078e0206 */
[----:B-1----:R-:W-:Y:S01]  /*00f0*/  IMAD.WIDE R4, R9, 0x4, R4 ;  /* 0x0000000409047825 */ /* 0x002fe200078e0204 */
[----:B------:R-:W-:-:S04]  /*0100*/  HFMA2.MMA R9, -RZ, RZ, 0, 0 ;  /* 0x00000000ff097435 */ /* 0x000fc800000001ff */
[----:B------:R-:W3:Y:S06]  /*0110*/  @!P1 LDG.E R8, desc[UR4][R4.64] ;  /* 0x0000000404089981 */ /* 0x000eec000c1e1900 */
[----:B------:R-:W4:Y:S01]  /*0120*/  @!P1 LDG.E R9, desc[UR4][R6.64] ;  /* 0x0000000406099981 */ /* 0x000f22000c1e1900 */
[----:B--2---:R-:W-:-:S04]  /*0130*/  SEL R11, R11, RZ, !P1 ;  /* 0x000000ff0b0b7207 */ /* 0x004fc80004800000 */
[----:B------:R-:W-:-:S05]  /*0140*/  FSEL R11, R11, RZ, !P1 ;  /* 0x000000ff0b0b7208 */ /* 0x000fca0004800000 */
[----:B------:R-:W1:Y:S01]  /*0150*/  SHFL.BFLY PT, R12, R11, 0x8, 0x1f ;  /* 0x0d001f000b0c7f89 */ /* 0x000e6200000e0000 */
[----:B---3--:R-:W-:-:S04]  /*0160*/  SEL R8, R8, RZ, !P1 ;  /* 0x000000ff08087207 */ /* 0x008fc80004800000 */
[----:B------:R-:W-:Y:S02]  /*0170*/  FSEL R8, R8, RZ, !P1 ;  /* 0x000000ff08087208 */ /* 0x000fe40004800000 */
[----:B----4-:R-:W-:-:S03]  /*0180*/  SEL R6, R9, RZ, !P1 ;  /* 0x000000ff09067207 */ /* 0x010fc60004800000 */
[----:B------:R-:W2:Y:S01]  /*0190*/  SHFL.BFLY PT, R5, R8, 0x8, 0x1f ;  /* 0x0d001f0008057f89 */ /* 0x000ea200000e0000 */
[----:B------:R-:W-:Y:S01]  /*01a0*/  FSEL R6, R6, RZ, !P1 ;  /* 0x000000ff06067208 */ /* 0x000fe20004800000 */
[----:B-1----:R-:W-:-:S04]  /*01b0*/  FADD R2, R11, R12 ;  /* 0x0000000c0b027221 */ /* 0x002fc80000000000 */
[----:B------:R-:W1:Y:S01]  /*01c0*/  SHFL.BFLY PT, R7, R6, 0x8, 0x1f ;  /* 0x0d001f0006077f89 */ /* 0x000e6200000e0000 */
[C---:B------:R-:W-:Y:S01]  /*01d0*/  FMUL R13, R2.reuse, 0.25 ;  /* 0x3e800000020d7820 */ /* 0x040fe20000400000 */
[C---:B------:R-:W-:Y:S02]  /*01e0*/  FSETP.GEU.AND P2, PT, |R2|.reuse, 1.175494350822287508e-38, PT ;  /* 0x008000000200780b */ /* 0x040fe40003f4e200 */
[----:B------:R-:W3:Y:S01]  /*01f0*/  SHFL.BFLY PT, R3, R2, 0x4, 0x1f ;  /* 0x0c801f0002037f89 */ /* 0x000ee200000e0000 */
[C---:B------:R-:W-:Y:S02]  /*0200*/  FSETP.GT.AND P0, PT, |R2|.reuse, 8.50705917302346158658e+37, PT ;  /* 0x7e8000000200780b */ /* 0x040fe40003f04200 */
[----:B------:R-:W-:Y:S02]  /*0210*/  FSETP.NEU.AND P1, PT, R2, RZ, PT ;  /* 0x000000ff0200720b */ /* 0x000fe40003f2d000 */
[----:B------:R-:W-:-:S06]  /*0220*/  FSEL R13, R13, R2, P0 ;  /* 0x000000020d0d7208 */ /* 0x000fcc0000000000 */
[----:B------:R-:W-:-:S03]  /*0230*/  @!P2 FMUL R13, R13, 16777216 ;  /* 0x4b8000000d0da820 */ /* 0x000fc60000400000 */
[----:B------:R-:W-:Y:S01]  /*0240*/  @P0 FMUL R12, R12, 0.25 ;  /* 0x3e8000000c0c0820 */ /* 0x000fe20000400000 */
[----:B--2---:R-:W-:Y:S02]  /*0250*/  FADD R9, -R8, R5 ;  /* 0x0000000508097221 */ /* 0x004fe40000000100 */
[----:B------:R-:W2:Y:S01]  /*0260*/  MUFU.RCP R13, R13 ;  /* 0x0000000d000d7308 */ /* 0x000ea20000001000 */
[----:B------:R-:W-:Y:S01]  /*0270*/  @!P2 FMUL R12, R12, 16777216 ;  /* 0x4b8000000c0ca820 */ /* 0x000fe20000400000 */
[----:B------:R-:W-:Y:S01]  /*0280*/  FMUL R14, R9, R9 ;  /* 0x00000009090e7220 */ /* 0x000fe20000400000 */
[----:B-1----:R-:W-:Y:S01]  /*0290*/  FADD R7, R6, R7 ;  /* 0x0000000706077221 */ /* 0x002fe20000000000 */
[----:B---3--:R-:W-:Y:S02]  /*02a0*/  FADD R4, R2, R3 ;  /* 0x0000000302047221 */ /* 0x008fe40000000000 */
[----:B------:R-:W-:Y:S02]  /*02b0*/  FMUL R14, R11, R14 ;  /* 0x0000000e0b0e7220 */ /* 0x000fe40000400000 */
[C---:B------:R-:W-:Y:S01]  /*02c0*/  FMUL R15, R4.reuse, 0.25 ;  /* 0x3e800000040f7820 */ /* 0x040fe20000400000 */
[C---:B------:R-:W-:Y:S01]  /*02d0*/  FSETP.GEU.AND P2, PT, |R4|.reuse, 1.175494350822287508e-38, PT ;  /* 0x008000000400780b */ /* 0x040fe20003f4e200 */
[----:B------:R-:W1:Y:S01]  /*02e0*/  SHFL.BFLY PT, R5, R4, 0x2, 0x1f ;  /* 0x0c401f0004057f89 */ /* 0x000e6200000e0000 */
[----:B------:R-:W-:Y:S01]  /*02f0*/  FSETP.GT.AND P0, PT, |R4|, 8.50705917302346158658e+37, PT ;  /* 0x7e8000000400780b */ /* 0x000fe20003f04200 */
[----:B--2---:R-:W-:-:S03]  /*0300*/  FMUL R12, R13, R12 ;  /* 0x0000000c0d0c7220 */ /* 0x004fc60000400000 */
[----:B------:R-:W-:Y:S02]  /*0310*/  FSEL R15, R15, R4, P0 ;  /* 0x000000040f0f7208 */ /* 0x000fe40000000000 */
[----:B------:R-:W-:-:S05]  /*0320*/  FSEL R12, R12, RZ, P1 ;  /* 0x000000ff0c0c7208 */ /* 0x000fca0000800000 */
[----:B------:R-:W-:Y:S01]  /*0330*/  @!P2 FMUL R15, R15, 16777216 ;  /* 0x4b8000000f0fa820 */ /* 0x000fe20000400000 */
[----:B------:R-:W-:Y:S01]  /*0340*/  FFMA R8, R9, R12, R8 ;  /* 0x0000000c09087223 */ /* 0x000fe20000000008 */
[----:B------:R-:W-:Y:S01]  /*0350*/  FFMA R7, R12, R14, R7 ;  /* 0x0000000e0c077223 */ /* 0x000fe20000000007 */
[----:B------:R-:W-:Y:S01]  /*0360*/  @P0 FMUL R3, R3, 0.25 ;  /* 0x3e80000003030820 */ /* 0x000fe20000400000 */
[----:B------:R-:W2:Y:S01]  /*0370*/  MUFU.RCP R14, R15 ;  /* 0x0000000f000e7308 */ /* 0x000ea20000001000 */
[----:B------:R-:W-:Y:S01]  /*0380*/  FSETP.NEU.AND P0, PT, R4, RZ, PT ;  /* 0x000000ff0400720b */ /* 0x000fe20003f0d000 */
[----:B------:R-:W3:Y:S01]  /*0390*/  SHFL.BFLY PT, R9, R8, 0x4, 0x1f ;  /* 0x0c801f0008097f89 */ /* 0x000ee200000e0000 */
[----:B------:R-:W-:-:S03]  /*03a0*/  @!P2 FMUL R3, R3, 16777216 ;  /* 0x4b8000000303a820 */ /* 0x000fc60000400000 */
[----:B------:R-:W4:Y:S01]  /*03b0*/  SHFL.BFLY PT, R12, R7, 0x4, 0x1f ;  /* 0x0c801f00070c7f89 */ /* 0x000f2200000e0000 */
[----:B-1----:R-:W-:-:S04]  /*03c0*/  FADD R6, R4, R5 ;  /* 0x0000000504067221 */ /* 0x002fc80000000000 */
[C---:B------:R-:W-:Y:S01]  /*03d0*/  FMUL R11, R6.reuse, 0.25 ;  /* 0x3e800000060b7820 */ /* 0x040fe20000400000 */
[----:B------:R-:W-:Y:S01]  /*03e0*/  FSETP.GEU.AND P1, PT, |R6|, 1.175494350822287508e-38, PT ;  /* 0x008000000600780b */ /* 0x000fe20003f2e200 */
[----:B--2---:R-:W-:Y:S02]  /*03f0*/  FMUL R14, R14, R3 ;  /* 0x000000030e0e7220 */ /* 0x004fe40000400000 */
[----:B------:R-:W1:Y:S03]  /*0400*/  SHFL.BFLY PT, R3, R6, 0x1, 0x1f ;  /* 0x0c201f0006037f89 */ /* 0x000e6600000e0000 */
[----:B------:R-:W-:Y:S02]  /*0410*/  FSEL R14, R14, RZ, P0 ;  /* 0x000000ff0e0e7208 */ /* 0x000fe40000000000 */
[----:B------:R-:W-:Y:S01]  /*0420*/  FSETP.GT.AND P0, PT, |R6|, 8.50705917302346158658e+37, PT ;  /* 0x7e8000000600780b */ /* 0x000fe20003f04200 */
[----:B---3--:R-:W-:-:S03]  /*0430*/  FADD R9, -R8, R9 ;  /* 0x0000000908097221 */ /* 0x008fc60000000100 */
[----:B------:R-:W-:Y:S01]  /*0440*/  FSEL R13, R11, R6, P0 ;  /* 0x000000060b0d7208 */ /* 0x000fe20000000000 */
[C---:B------:R-:W-:Y:S01]  /*0450*/  FFMA R8, R9.reuse, R14, R8 ;  /* 0x0000000e09087223 */ /* 0x040fe20000000008 */
[----:B------:R-:W-:Y:S01]  /*0460*/  FMUL R9, R9, R9 ;  /* 0x0000000909097220 */ /* 0x000fe20000400000 */
[----:B----4-:R-:W-:Y:S02]  /*0470*/  FADD R7, R7, R12 ;  /* 0x0000000c07077221 */ /* 0x010fe40000000000 */
[----:B------:R-:W-:Y:S01]  /*0480*/  @!P1 FMUL R13, R13, 16777216 ;  /* 0x4b8000000d0d9820 */ /* 0x000fe20000400000 */
[----:B------:R-:W-:Y:S01]  /*0490*/  FMUL R9, R2, R9 ;  /* 0x0000000902097220 */ /* 0x000fe20000400000 */
[----:B------:R-:W2:Y:S02]  /*04a0*/  SHFL.BFLY PT, R11, R8, 0x2, 0x1f ;  /* 0x0c401f00080b7f89 */ /* 0x000ea400000e0000 */
[----:B------:R-:W3:Y:S01]  /*04b0*/  MUFU.RCP R2, R13 ;  /* 0x0000000d00027308 */ /* 0x000ee20000001000 */
[----:B------:R-:W-:Y:S01]  /*04c0*/  @P0 FMUL R5, R5, 0.25 ;  /* 0x3e80000005050820 */ /* 0x000fe20000400000 */
[----:B------:R-:W-:Y:S01]  /*04d0*/  FFMA R7, R14, R9, R7 ;  /* 0x000000090e077223 */ /* 0x000fe20000000007 */
[----:B-1----:R-:W-:-:S02]  /*04e0*/  FADD R14, R6, R3 ;  /* 0x00000003060e7221 */ /* 0x002fc40000000000 */
[----:B------:R-:W-:Y:S01]  /*04f0*/  @!P1 FMUL R5, R5, 16777216 ;  /* 0x4b80000005059820 */ /* 0x000fe20000400000 */
[----:B------:R-:W-:Y:S01]  /*0500*/  FSETP.NEU.AND P1, PT, R6, RZ, PT ;  /* 0x000000ff0600720b */ /* 0x000fe20003f2d000 */
[----:B------:R-:W1:Y:S01]  /*0510*/  SHFL.BFLY PT, R12, R7, 0x2, 0x1f ;  /* 0x0c401f00070c7f89 */ /* 0x000e6200000e0000 */
[C---:B------:R-:W-:Y:S02]  /*0520*/  FSETP.GT.AND P0, PT, |R14|.reuse, 8.50705917302346158658e+37, PT ;  /* 0x7e8000000e00780b */ /* 0x040fe40003f04200 */
[----:B------:R-:W-:Y:S01]  /*0530*/  FSETP.GEU.AND P2, PT, |R14|, 1.175494350822287508e-38, PT ;  /* 0x008000000e00780b */ /* 0x000fe20003f4e200 */
[----:B---3--:R-:W-:-:S05]  /*0540*/  FMUL R2, R2, R5 ;  /* 0x0000000502027220 */ /* 0x008fca0000400000 */
[----:B------:R-:W-:Y:S02]  /*0550*/  FSEL R5, R2, RZ, P1 ;  /* 0x000000ff02057208 */ /* 0x000fe40000800000 */
[----:B------:R-:W-:Y:S01]  /*0560*/  FSETP.NEU.AND P1, PT, R14, RZ, PT ;  /* 0x000000ff0e00720b */ /* 0x000fe20003f2d000 */
[----:B--2---:R-:W-:Y:S02]  /*0570*/  FADD R11, -R8, R11 ;  /* 0x0000000b080b7221 */ /* 0x004fe40000000100 */
[----:B------:R-:W-:Y:S01]  /*0580*/  @P0 FMUL R14, R14, 0.25 ;  /* 0x3e8000000e0e0820 */ /* 0x000fe20000400000 */
[----:B------:R-:W-:Y:S01]  /*0590*/  @P0 FMUL R3, R3, 0.25 ;  /* 0x3e80000003030820 */ /* 0x000fe20000400000 */
[----:B------:R-:W-:Y:S01]  /*05a0*/  LOP3.LUT P0, RZ, R10, 0x3f, RZ, 0xc0, !PT ;  /* 0x0000003f0aff7812 */ /* 0x000fe2000780c0ff */
[C---:B------:R-:W-:Y:S01]  /*05b0*/  FMUL R9, R11.reuse, R11 ;  /* 0x0000000b0b097220 */ /* 0x040fe20000400000 */
[----:B------:R-:W-:Y:S01]  /*05c0*/  FFMA R2, R11, R5, R8 ;  /* 0x000000050b027223 */ /* 0x000fe20000000008 */
[----:B------:R-:W-:Y:S01]  /*05d0*/  @!P2 FMUL R14, R14, 16777216 ;  /* 0x4b8000000e0ea820 */ /* 0x000fe20000400000 */
[----:B------:R-:W-:Y:S01]  /*05e0*/  @!P2 FMUL R3, R3, 16777216 ;  /* 0x4b8000000303a820 */ /* 0x000fe20000400000 */
[----:B------:R-:W-:Y:S01]  /*05f0*/  FMUL R9, R4, R9 ;  /* 0x0000000904097220 */ /* 0x000fe20000400000 */
[----:B-1----:R-:W-:Y:S01]  /*0600*/  FADD R12, R7, R12 ;  /* 0x0000000c070c7221 */ /* 0x002fe20000000000 */
[----:B------:R-:W-:Y:S01]  /*0610*/  ISETP.LT.AND P0, PT, R0, 0x18, !P0 ;  /* 0x000000180000780c */ /* 0x000fe20004701270 */
[----:B------:R-:W1:Y:S01]  /*0620*/  SHFL.BFLY PT, R7, R2, 0x1, 0x1f ;  /* 0x0c201f0002077f89 */ /* 0x000e6200000e0000 */
[----:B------:R-:W2:Y:S01]  /*0630*/  MUFU.RCP R14, R14 ;  /* 0x0000000e000e7308 */ /* 0x000ea20000001000 */
[----:B------:R-:W-:-:S02]  /*0640*/  FFMA R12, R5, R9, R12 ;  /* 0x00000009050c7223 */ /* 0x000fc4000000000c */
[----:B------:R-:W3:Y:S03]  /*0650*/  LDC.64 R8, c[0x0][0x238] ;  /* 0x00008e00ff087b82 */ /* 0x000ee60000000a00 */
[----:B------:R-:W4:Y:S01]  /*0660*/  SHFL.BFLY PT, R5, R12, 0x1, 0x1f ;  /* 0x0c201f000c057f89 */ /* 0x000f2200000e0000 */
[----:B--2---:R-:W-:-:S05]  /*0670*/  FMUL R3, R14, R3 ;  /* 0x000000030e037220 */ /* 0x004fca0000400000 */
[----:B------:R-:W-:Y:S01]  /*0680*/  FSEL R3, R3, RZ, P1 ;  /* 0x000000ff03037208 */ /* 0x000fe20000800000 */
[----:B-1----:R-:W-:-:S04]  /*0690*/  FADD R11, -R2, R7 ;  /* 0x00000007020b7221 */ /* 0x002fc80000000100 */
[----:B------:R-:W-:Y:S01]  /*06a0*/  FMUL R7, R11, R11 ;  /* 0x0000000b0b077220 */ /* 0x000fe20000400000 */
[----:B---3--:R-:W-:-:S04]  /*06b0*/  IMAD.WIDE R8, R0, 0x4, R8 ;  /* 0x0000000400087825 */ /* 0x008fc800078e0208 */
[----:B----4-:R-:W-:Y:S01]  /*06c0*/  FADD R16, R12, R5 ;  /* 0x000000050c107221 */ /* 0x010fe20000000000 */
[----:B------:R-:W-:Y:S01]  /*06d0*/  FMUL R7, R6, R7 ;  /* 0x0000000706077220 */ /* 0x000fe20000400000 */
[----:B------:R-:W1:Y:S01]  /*06e0*/  LDC.64 R4, c[0x0][0x228] ;  /* 0x00008a00ff047b82 */ /* 0x000e620000000a00 */
[----:B------:R-:W-:Y:S02]  /*06f0*/  MOV R12, 0x37000000 ;  /* 0x37000000000c7802 */ /* 0x000fe40000000f00 */
[----:B------:R-:W-:Y:S01]  /*0700*/  FFMA R13, R3, R7, R16 ;  /* 0x00000007030d7223 */ /* 0x000fe20000000010 */
[----:B------:R-:W-:-:S03]  /*0710*/  FFMA R3, R11, R3, R2 ;  /* 0x000000030b037223 */ /* 0x000fc60000000002 */
[----:B------:R-:W-:Y:S01]  /*0720*/  FFMA R12, R13, R12, 9.9999997473787516356e-06 ;  /* 0x3727c5ac0d0c7423 */ /* 0x000fe2000000000c */
[----:B------:R-:W2:Y:S03]  /*0730*/  LDC.64 R6, c[0x0][0x230] ;  /* 0x00008c00ff067b82 */ /* 0x000ea60000000a00 */
[----:B------:R-:W3:Y:S01]  /*0740*/  MUFU.RSQ R15, R12 ;  /* 0x0000000c000f7308 */ /* 0x000ee20000001400 */
[C---:B-1----:R-:W-:Y:S01]  /*0750*/  IMAD.WIDE R4, R0.reuse, 0x4, R4 ;  /* 0x0000000400047825 */ /* 0x042fe200078e0204 */
[----:B---3--:R1:W-:Y:S04]  /*0760*/  @P0 STG.E desc[UR4][R8.64], R15 ;  /* 0x0000000f08000986 */ /* 0x0083e8000c101904 */
[----:B------:R1:W-:Y:S01]  /*0770*/  @P0 STG.E desc[UR4][R4.64], R3 ;  /* 0x0000000304000986 */ /* 0x0003e2000c101904 */
[----:B--2---:R-:W-:Y:S01]  /*0780*/  IMAD.WIDE R6, R0, 0x4, R6 ;  /* 0x0000000400067825 */ /* 0x004fe200078e0206 */
[----:B------:R-:W-:Y:S06]  /*0790*/  @!P0 EXIT ;  /* 0x000000000000894d */ /* 0x000fec0003800000 */
[----:B------:R-:W-:Y:S01]  /*07a0*/  STG.E desc[UR4][R6.64], R13 ;  /* 0x0000000d06007986 */ /* 0x000fe2000c101904 */
[----:B------:R-:W-:Y:S05]  /*07b0*/  EXIT ;  /* 0x000000000000794d */ /* 0x000fea0003800000 */
.L_x_0:
[----:B------:R-:W-:-:S00]  /*07c0*/  BRA `(.L_x_0) ;  /* 0xfffffffc00fc7947 */ /* 0x000fc0000383ffff */
[----:B------:R-:W-:-:S00]  /*07d0*/  NOP ;  /* 0x0000000000007918 */ /* 0x000fc00000000000 */
        /* <DEDUP_REMOVED lines=10> */
.L_x_1:


//--------------------- .nv.global.init           --------------------------
	.section	.nv.global.init,"aw",@progbits
.nv.global.init:
	.type		_$_str,@object
	.size		_$_str,(.L_0 - _$_str)
_$_str:
        /*0000*/ 	.byte	0x5f, 0x5f, 0x43, 0x55, 0x44, 0x41, 0x5f, 0x46, 0x54, 0x5a, 0x00
.L_0:


//--------------------- .nv.constant0.triton_per_fused_native_group_norm_8 --------------------------
	.section	.nv.constant0.triton_per_fused_native_group_norm_8,"a",@progbits
	.sectionflags	@""
	.align	4
.nv.constant0.triton_per_fused_native_group_norm_8:
	.zero		584
